	.headerflags	@"EF_CUDA_TEXMODE_UNIFIED EF_CUDA_64BIT_ADDRESS EF_CUDA_ACCELERATORS EF_CUDA_SM90 EF_CUDA_VIRTUAL_SM(EF_CUDA_SM90)"
	.elftype	@"ET_EXEC"


//--------------------- .nv.info                  --------------------------
	.section	.nv.info,"",@"SHT_CUDA_INFO"
	.align	4


	//----- nvinfo : EIATTR_REGCOUNT
	.align		4
        /*0000*/ 	.byte	0x04, 0x2f
        /*0002*/ 	.short	(.L_3 - .L_2)
	.align		4
.L_2:
        /*0004*/ 	.word	index@(triton_poi_fused__native_batch_norm_legit_no_training_relu_2)
        /*0008*/ 	.word	0x0000001f


	//----- nvinfo : EIATTR_MIN_STACK_SIZE
	.align		4
.L_3:
        /*000c*/ 	.byte	0x04, 0x12
        /*000e*/ 	.short	(.L_5 - .L_4)
	.align		4
.L_4:
        /*0010*/ 	.word	index@(triton_poi_fused__native_batch_norm_legit_no_training_relu_2)
        /*0014*/ 	.word	0x00000000


	//----- nvinfo : EIATTR_FRAME_SIZE
	.align		4
.L_5:
        /*0018*/ 	.byte	0x04, 0x11
        /*001a*/ 	.short	(.L_7 - .L_6)
	.align		4
.L_6:
        /*001c*/ 	.word	index@(triton_poi_fused__native_batch_norm_legit_no_training_relu_2)
        /*0020*/ 	.word	0x00000000


	//----- nvinfo : EIATTR_MIN_STACK_SIZE
	.align		4
.L_7:
        /*0024*/ 	.byte	0x04, 0x12
        /*0026*/ 	.short	(.L_9 - .L_8)
	.align		4
.L_8:
        /*0028*/ 	.word	index@(triton_poi_fused__native_batch_norm_legit_no_training_relu_2)
        /*002c*/ 	.word	0x00000000
.L_9:


//--------------------- .nv.info.triton_poi_fused__native_batch_norm_legit_no_training_relu_2 --------------------------
	.section	.nv.info.triton_poi_fused__native_batch_norm_legit_no_training_relu_2,"",@"SHT_CUDA_INFO"
	.sectionflags	@""
	.align	4


	//----- nvinfo : EIATTR_CUDA_API_VERSION
	.align		4
        /*0000*/ 	.byte	0x04, 0x37
        /*0002*/ 	.short	(.L_11 - .L_10)
.L_10:
        /*0004*/ 	.word	0x0000007c


	//----- nvinfo : EIATTR_KPARAM_INFO
	.align		4
.L_11:
        /*0008*/ 	.byte	0x04, 0x17
        /*000a*/ 	.short	(.L_13 - .L_12)
.L_12:
        /*000c*/ 	.word	0x00000000
        /*0010*/ 	.short	0x0006
        /*0012*/ 	.short	0x0030
        /*0014*/ 	.byte	0x00, 0xf0, 0x11, 0x00


	//----- nvinfo : EIATTR_KPARAM_INFO
	.align		4
.L_13:
        /*0018*/ 	.byte	0x04, 0x17
        /*001a*/ 	.short	(.L_15 - .L_14)
.L_14:
        /*001c*/ 	.word	0x00000000
        /*0020*/ 	.short	0x0005
        /*0022*/ 	.short	0x0028
        /*0024*/ 	.byte	0x00, 0xf4, 0x21, 0x00


	//----- nvinfo : EIATTR_KPARAM_INFO
	.align		4
.L_15:
        /*0028*/ 	.byte	0x04, 0x17
        /*002a*/ 	.short	(.L_17 - .L_16)
.L_16:
        /*002c*/ 	.word	0x00000000
        /*0030*/ 	.short	0x0004
        /*0032*/ 	.short	0x0020
        /*0034*/ 	.byte	0x00, 0xf4, 0x21, 0x00


	//----- nvinfo : EIATTR_KPARAM_INFO
	.align		4
.L_17:
        /*0038*/ 	.byte	0x04, 0x17
        /*003a*/ 	.short	(.L_19 - .L_18)
.L_18:
        /*003c*/ 	.word	0x00000000
        /*0040*/ 	.short	0x0003
        /*0042*/ 	.short	0x0018
        /*0044*/ 	.byte	0x00, 0xf4, 0x21, 0x00


	//----- nvinfo : EIATTR_KPARAM_INFO
	.align		4
.L_19:
        /*0048*/ 	.byte	0x04, 0x17
        /*004a*/ 	.short	(.L_21 - .L_20)
.L_20:
        /*004c*/ 	.word	0x00000000
        /*0050*/ 	.short	0x0002
        /*0052*/ 	.short	0x0010
        /*0054*/ 	.byte	0x00, 0xf4, 0x21, 0x00


	//----- nvinfo : EIATTR_KPARAM_INFO
	.align		4
.L_21:
        /*0058*/ 	.byte	0x04, 0x17
        /*005a*/ 	.short	(.L_23 - .L_22)
.L_22:
        /*005c*/ 	.word	0x00000000
        /*0060*/ 	.short	0x0001
        /*0062*/ 	.short	0x0008
        /*0064*/ 	.byte	0x00, 0xf4, 0x21, 0x00


	//----- nvinfo : EIATTR_KPARAM_INFO
	.align		4
.L_23:
        /*0068*/ 	.byte	0x04, 0x17
        /*006a*/ 	.short	(.L_25 - .L_24)
.L_24:
        /*006c*/ 	.word	0x00000000
        /*0070*/ 	.short	0x0000
        /*0072*/ 	.short	0x0000
        /*0074*/ 	.byte	0x00, 0xf4, 0x21, 0x00


	//----- nvinfo : EIATTR_SPARSE_MMA_MASK
	.align		4
.L_25:
        /*0078*/ 	.byte	0x03, 0x50
        /*007a*/ 	.short	0x0000


	//----- nvinfo : EIATTR_MAXREG_COUNT
	.align		4
        /*007c*/ 	.byte	0x03, 0x1b
        /*007e*/ 	.short	0x00ff


	//----- nvinfo : EIATTR_EXIT_INSTR_OFFSETS
	.align		4
        /*0080*/ 	.byte	0x04, 0x1c
        /*0082*/ 	.short	(.L_27 - .L_26)


	//   ....[0]....
.L_26:
        /*0084*/ 	.word	0x00000730


	//   ....[1]....
        /*0088*/ 	.word	0x00000750


	//----- nvinfo : EIATTR_REQNTID
	.align		4
.L_27:
        /*008c*/ 	.byte	0x04, 0x10
        /*008e*/ 	.short	(.L_29 - .L_28)
.L_28:
        /*0090*/ 	.word	0x00000080
        /*0094*/ 	.word	0x00000001
        /*0098*/ 	.word	0x00000001


	//----- nvinfo : EIATTR_CBANK_PARAM_SIZE
	.align		4
.L_29:
        /*009c*/ 	.byte	0x03, 0x19
        /*009e*/ 	.short	0x0034


	//----- nvinfo : EIATTR_PARAM_CBANK
	.align		4
        /*00a0*/ 	.byte	0x04, 0x0a
        /*00a2*/ 	.short	(.L_31 - .L_30)
	.align		4
.L_30:
        /*00a4*/ 	.word	index@(.nv.constant0.triton_poi_fused__native_batch_norm_legit_no_training_relu_2)
        /*00a8*/ 	.short	0x0210
        /*00aa*/ 	.short	0x0034


	//----- nvinfo : EIATTR_SW_WAR
	.align		4
.L_31:
        /*00ac*/ 	.byte	0x04, 0x36
        /*00ae*/ 	.short	(.L_33 - .L_32)
.L_32:
        /*00b0*/ 	.word	0x00000008
.L_33:


//--------------------- .nv.callgraph             --------------------------
	.section	.nv.callgraph,"",@"SHT_CUDA_CALLGRAPH"
	.align	4
	.sectionentsize	8
	.align		4
        /*0000*/ 	.word	0x00000000
	.align		4
        /*0004*/ 	.word	0xffffffff
	.align		4
        /*0008*/ 	.word	0x00000000
	.align		4
        /*000c*/ 	.word	0xfffffffe
	.align		4
        /*0010*/ 	.word	0x00000000
	.align		4
        /*0014*/ 	.word	0xfffffffd
	.align		4
        /*0018*/ 	.word	0x00000000
	.align		4
        /*001c*/ 	.word	0xfffffffc


//--------------------- .nv.constant4             --------------------------
	.section	.nv.constant4,"a",@progbits
	.align	8
	.align		8
.nv.constant4:
        /*0000*/ 	.dword	_$_str
	.align		8
        /*0008*/ 	.dword	_$_str_$_2


//--------------------- .text.triton_poi_fused__native_batch_norm_legit_no_training_relu_2 --------------------------
	.section	.text.triton_poi_fused__native_batch_norm_legit_no_training_relu_2,"ax",@progbits
	.align	128
        .global         triton_poi_fused__native_batch_norm_legit_no_training_relu_2
        .type           triton_poi_fused__native_batch_norm_legit_no_training_relu_2,@function
        .size           triton_poi_fused__native_batch_norm_legit_no_training_relu_2,(.L_x_1 - triton_poi_fused__native_batch_norm_legit_no_training_relu_2)
        .other          triton_poi_fused__native_batch_norm_legit_no_training_relu_2,@"STO_CUDA_ENTRY STV_DEFAULT"
triton_poi_fused__native_batch_norm_legit_no_training_relu_2:
.text.triton_poi_fused__native_batch_norm_legit_no_training_relu_2:
[----:B------:R-:W0:Y:S01]  /*0000*/  LDC R1, c[0x0][0x28] ;  /* 0x00000a00ff017b82 */ /* 0x000e220000000800 */
[----:B------:R-:W1:Y:S01]  /*0010*/  S2R R0, SR_TID.X ;  /* 0x0000000000007919 */ /* 0x000e620000002100 */
[----:B------:R-:W-:-:S06]  /*0020*/  HFMA2.MMA R2, -RZ, RZ, 0, 0 ;  /* 0x00000000ff027435 */ /* 0x000fcc00000001ff */
[----:B------:R-:W2:Y:S01]  /*0030*/  LDC.64 R4, c[0x0][0x220] ;  /* 0x00008800ff047b82 */ /* 0x000ea20000000a00 */
[----:B------:R-:W-:Y:S01]  /*0040*/  ULDC.64 UR4, c[0x0][0x208] ;  /* 0x0000820000047ab9 */ /* 0x000fe20000000a00 */
[----:B------:R-:W3:Y:S01]  /*0050*/  S2R R3, SR_CTAID.X ;  /* 0x0000000000037919 */ /* 0x000ee20000002500 */
[----:B------:R-:W-:Y:S02]  /*0060*/  CS2R R18, SRZ ;  /* 0x0000000000127805 */ /* 0x000fe4000001ff00 */
[----:B------:R-:W-:-:S03]  /*0070*/  CS2R R20, SRZ ;  /* 0x0000000000147805 */ /* 0x000fc6000001ff00 */
[----:B------:R-:W4:Y:S08]  /*0080*/  LDC.64 R26, c[0x0][0x218] ;  /* 0x00008600ff1a7b82 */ /* 0x000f300000000a00 */
[----:B------:R-:W5:Y:S08]  /*0090*/  LDC.64 R12, c[0x0][0x210] ;  /* 0x00008400ff0c7b82 */ /* 0x000f700000000a00 */
[----:B------:R-:W4:Y:S01]  /*00a0*/  LDC.64 R10, c[0x0][0x228] ;  /* 0x00008a00ff0a7b82 */ /* 0x000f220000000a00 */
[----:B-1----:R-:W-:-:S07]  /*00b0*/  SHF.L.U32 R0, R0, 0x2, RZ ;  /* 0x0000000200007819 */ /* 0x002fce00000006ff */
[----:B------:R-:W1:Y:S01]  /*00c0*/  LDC.64 R8, c[0x0][0x230] ;  /* 0x00008c00ff087b82 */ /* 0x000e620000000a00 */
[----:B------:R-:W-:-:S04]  /*00d0*/  LOP3.LUT R0, R0, 0x1fc, RZ, 0xc0, !PT ;  /* 0x000001fc00007812 */ /* 0x000fc800078ec0ff */
[----:B---3--:R-:W-:-:S04]  /*00e0*/  LEA R3, R3, R0, 0x9 ;  /* 0x0000000003037211 */ /* 0x008fc800078e48ff */
[C---:B------:R-:W-:Y:S01]  /*00f0*/  ISETP.GE.AND P0, PT, R3.reuse, 0xe100, PT ;  /* 0x0000e1000300780c */ /* 0x040fe20003f06270 */
[----:B------:R-:W-:-:S05]  /*0100*/  IMAD.HI R0, R3, -0x6e5d4c3b, R2 ;  /* 0x91a2b3c503007827 */ /* 0x000fca00078e0202 */
[----:B------:R-:W-:-:S04]  /*0110*/  SHF.R.U32.HI R7, RZ, 0x1f, R0 ;  /* 0x0000001fff077819 */ /* 0x000fc80000011600 */
[----:B------:R-:W-:-:S04]  /*0120*/  LEA.HI.SX32 R7, R0, R7, 0x17 ;  /* 0x0000000700077211 */ /* 0x000fc800078fbaff */
[----:B------:R-:W-:-:S04]  /*0130*/  LEA.HI R0, R7, R7, RZ, 0x4 ;  /* 0x0000000707007211 */ /* 0x000fc800078f20ff */
[----:B------:R-:W-:-:S04]  /*0140*/  LOP3.LUT R0, R0, 0xfffffff0, RZ, 0xc0, !PT ;  /* 0xfffffff000007812 */ /* 0x000fc800078ec0ff */
[----:B------:R-:W-:Y:S02]  /*0150*/  IADD3 R25, R7, -R0, RZ ;  /* 0x8000000007197210 */ /* 0x000fe40007ffe0ff */
[----:B------:R-:W-:-:S03]  /*0160*/  MOV R0, RZ ;  /* 0x000000ff00007202 */ /* 0x000fc60000000f00 */
[----:B--2---:R-:W-:-:S05]  /*0170*/  IMAD.WIDE R4, R25, 0x4, R4 ;  /* 0x0000000419047825 */ /* 0x004fca00078e0204 */
[----:B------:R-:W2:Y:S04]  /*0180*/  @!P0 LDG.E.EL R0, desc[UR4][R4.64] ;  /* 0x0000000404008981 */ /* 0x000ea8000c2e1900 */
[----:B------:R-:W3:Y:S04]  /*0190*/  @!P0 LDG.E.EL R2, desc[UR4][R4.64] ;  /* 0x0000000404028981 */ /* 0x000ee8000c2e1900 */
[----:B------:R-:W3:Y:S04]  /*01a0*/  @!P0 LDG.E.EL R19, desc[UR4][R4.64] ;  /* 0x0000000404138981 */ /* 0x000ee8000c2e1900 */
[----:B------:R1:W3:Y:S01]  /*01b0*/  @!P0 LDG.E.EL R20, desc[UR4][R4.64] ;  /* 0x0000000404148981 */ /* 0x0002e2000c2e1900 */
[----:B------:R-:W-:-:S02]  /*01c0*/  CS2R R16, SRZ ;  /* 0x0000000000107805 */ /* 0x000fc4000001ff00 */
[----:B------:R-:W-:Y:S02]  /*01d0*/  CS2R R14, SRZ ;  /* 0x00000000000e7805 */ /* 0x000fe4000001ff00 */
[----:B------:R-:W-:Y:S01]  /*01e0*/  CS2R R6, SRZ ;  /* 0x0000000000067805 */ /* 0x000fe2000001ff00 */
[----:B----4-:R-:W-:-:S04]  /*01f0*/  IMAD.WIDE R26, R25, 0x4, R26 ;  /* 0x00000004191a7825 */ /* 0x010fc800078e021a */
[----:B-----5:R-:W-:Y:S01]  /*0200*/  IMAD.WIDE R12, R3, 0x4, R12 ;  /* 0x00000004030c7825 */ /* 0x020fe200078e020c */
[----:B------:R-:W4:Y:S01]  /*0210*/  @!P0 LDG.E.EL R17, desc[UR4][R26.64] ;  /* 0x000000041a118981 */ /* 0x000f22000c2e1900 */
[----:B-1----:R-:W-:Y:S02]  /*0220*/  CS2R R4, SRZ ;  /* 0x0000000000047805 */ /* 0x002fe4000001ff00 */
[----:B------:R-:W-:Y:S01]  /*0230*/  CS2R R22, SRZ ;  /* 0x0000000000167805 */ /* 0x000fe2000001ff00 */
[C---:B0-----:R-:W-:Y:S01]  /*0240*/  IMAD.WIDE R10, R25.reuse, 0x4, R10 ;  /* 0x00000004190a7825 */ /* 0x041fe200078e020a */
[----:B------:R-:W5:Y:S03]  /*0250*/  @!P0 LDG.E.EL R14, desc[UR4][R26.64] ;  /* 0x000000041a0e8981 */ /* 0x000f66000c2e1900 */
[----:B------:R-:W-:Y:S01]  /*0260*/  IMAD.WIDE R8, R25, 0x4, R8 ;  /* 0x0000000419087825 */ /* 0x000fe200078e0208 */
[----:B------:R-:W4:Y:S01]  /*0270*/  @!P0 LDG.E.EL R15, desc[UR4][R26.64] ;  /* 0x000000041a0f8981 */ /* 0x000f22000c2e1900 */
[----:B------:R-:W-:-:S03]  /*0280*/  CS2R R24, SRZ ;  /* 0x0000000000187805 */ /* 0x000fc6000001ff00 */
[----:B------:R0:W4:Y:S04]  /*0290*/  @!P0 LDG.E.EL R18, desc[UR4][R26.64] ;  /* 0x000000041a128981 */ /* 0x000128000c2e1900 */
[----:B------:R2:W4:Y:S04]  /*02a0*/  @!P0 LDG.E.128 R4, desc[UR4][R12.64] ;  /* 0x000000040c048981 */ /* 0x000528000c1e1d00 */
[----:B------:R-:W4:Y:S01]  /*02b0*/  @!P0 LDG.E.EL R16, desc[UR4][R10.64] ;  /* 0x000000040a108981 */ /* 0x000f22000c2e1900 */
[----:B0-----:R-:W-:-:S03]  /*02c0*/  CS2R R26, SRZ ;  /* 0x00000000001a7805 */ /* 0x001fc6000001ff00 */
[----:B------:R-:W5:Y:S04]  /*02d0*/  @!P0 LDG.E.EL R21, desc[UR4][R10.64] ;  /* 0x000000040a158981 */ /* 0x000f68000c2e1900 */
[----:B------:R-:W5:Y:S04]  /*02e0*/  @!P0 LDG.E.EL R22, desc[UR4][R10.64] ;  /* 0x000000040a168981 */ /* 0x000f68000c2e1900 */
[----:B------:R0:W5:Y:S04]  /*02f0*/  @!P0 LDG.E.EL R23, desc[UR4][R10.64] ;  /* 0x000000040a178981 */ /* 0x000168000c2e1900 */
[----:B------:R-:W5:Y:S04]  /*0300*/  @!P0 LDG.E.EL R26, desc[UR4][R8.64] ;  /* 0x00000004081a8981 */ /* 0x000f68000c2e1900 */
[----:B------:R-:W5:Y:S04]  /*0310*/  @!P0 LDG.E.EL R25, desc[UR4][R8.64] ;  /* 0x0000000408198981 */ /* 0x000f68000c2e1900 */
[----:B------:R-:W5:Y:S04]  /*0320*/  @!P0 LDG.E.EL R24, desc[UR4][R8.64] ;  /* 0x0000000408188981 */ /* 0x000f68000c2e1900 */
[----:B------:R1:W5:Y:S01]  /*0330*/  @!P0 LDG.E.EL R27, desc[UR4][R8.64] ;  /* 0x00000004081b8981 */ /* 0x000362000c2e1900 */
[----:B--2---:R-:W-:Y:S01]  /*0340*/  FADD R12, R0, 9.9999997473787516356e-06 ;  /* 0x3727c5ac000c7421 */ /* 0x004fe20000000000 */
[----:B------:R-:W-:-:S03]  /*0350*/  HFMA2.MMA R0, -RZ, RZ, 1.625, 0 ;  /* 0x3e800000ff007435 */ /* 0x000fc600000001ff */
[----:B0-----:R-:W0:Y:S01]  /*0360*/  MUFU.SQRT R10, R12 ;  /* 0x0000000c000a7308 */ /* 0x001e220000002000 */
[----:B---3--:R-:W-:Y:S01]  /*0370*/  FADD R2, R2, 9.9999997473787516356e-06 ;  /* 0x3727c5ac02027421 */ /* 0x008fe20000000000 */
[----:B------:R-:W-:Y:S01]  /*0380*/  FADD R19, R19, 9.9999997473787516356e-06 ;  /* 0x3727c5ac13137421 */ /* 0x000fe20000000000 */
[----:B------:R-:W-:-:S05]  /*0390*/  FADD R20, R20, 9.9999997473787516356e-06 ;  /* 0x3727c5ac14147421 */ /* 0x000fca0000000000 */
[----:B------:R-:W2:Y:S01]  /*03a0*/  MUFU.SQRT R2, R2 ;  /* 0x0000000200027308 */ /* 0x000ea20000002000 */
[----:B0-----:R-:W-:-:S07]  /*03b0*/  FSETP.GT.AND P5, PT, R10, 8.50705917302346158658e+37, PT ;  /* 0x7e8000000a00780b */ /* 0x001fce0003fa4000 */
[----:B------:R-:W0:Y:S01]  /*03c0*/  MUFU.SQRT R11, R19 ;  /* 0x00000013000b7308 */ /* 0x000e220000002000 */
[----:B------:R-:W-:Y:S02]  /*03d0*/  FSETP.GEU.AND P1, PT, R10, 1.175494350822287508e-38, PT ;  /* 0x008000000a00780b */ /* 0x000fe40003f2e000 */
[----:B-1----:R-:W-:Y:S02]  /*03e0*/  FSEL R9, R0, 1, P5 ;  /* 0x3f80000000097808 */ /* 0x002fe40002800000 */
[----:B--2---:R-:W-:-:S03]  /*03f0*/  FSETP.GT.AND P2, PT, R2, 8.50705917302346158658e+37, PT ;  /* 0x7e8000000200780b */ /* 0x004fc60003f44000 */
[----:B------:R-:W1:Y:S01]  /*0400*/  MUFU.SQRT R20, R20 ;  /* 0x0000001400147308 */ /* 0x000e620000002000 */
[----:B------:R-:W-:Y:S01]  /*0410*/  FSETP.GEU.AND P3, PT, R2, 1.175494350822287508e-38, PT ;  /* 0x008000000200780b */ /* 0x000fe20003f6e000 */
[----:B------:R-:W-:Y:S01]  /*0420*/  @P5 FMUL R10, R10, 0.25 ;  /* 0x3e8000000a0a5820 */ /* 0x000fe20000400000 */
[----:B------:R-:W-:-:S03]  /*0430*/  FSEL R13, R0, 1, P2 ;  /* 0x3f800000000d7808 */ /* 0x000fc60001000000 */
[----:B------:R-:W-:Y:S01]  /*0440*/  @!P1 FMUL R9, R9, 16777216 ;  /* 0x4b80000009099820 */ /* 0x000fe20000400000 */
[C---:B0-----:R-:W-:Y:S01]  /*0450*/  FSETP.GT.AND P4, PT, R11.reuse, 8.50705917302346158658e+37, PT ;  /* 0x7e8000000b00780b */ /* 0x041fe20003f84000 */
[----:B------:R-:W-:Y:S01]  /*0460*/  @!P1 FMUL R10, R10, 16777216 ;  /* 0x4b8000000a0a9820 */ /* 0x000fe20000400000 */
[----:B------:R-:W-:Y:S01]  /*0470*/  FSETP.GEU.AND P5, PT, R11, 1.175494350822287508e-38, PT ;  /* 0x008000000b00780b */ /* 0x000fe20003fae000 */
[----:B----4-:R-:W-:Y:S01]  /*0480*/  FADD R7, -R18, R7 ;  /* 0x0000000712077221 */ /* 0x010fe20000000100 */
[----:B------:R-:W-:Y:S01]  /*0490*/  FSEL R28, R0, 1, P4 ;  /* 0x3f800000001c7808 */ /* 0x000fe20002000000 */
[----:B------:R-:W-:Y:S01]  /*04a0*/  @P2 FMUL R2, R2, 0.25 ;  /* 0x3e80000002022820 */ /* 0x000fe20000400000 */
[----:B------:R-:W0:Y:S01]  /*04b0*/  MUFU.RCP R12, R10 ;  /* 0x0000000a000c7308 */ /* 0x000e220000001000 */
[----:B------:R-:W-:Y:S01]  /*04c0*/  @!P3 FMUL R13, R13, 16777216 ;  /* 0x4b8000000d0db820 */ /* 0x000fe20000400000 */
[----:B-1----:R-:W-:Y:S01]  /*04d0*/  FSETP.GT.AND P6, PT, R20, 8.50705917302346158658e+37, PT ;  /* 0x7e8000001400780b */ /* 0x002fe20003fc4000 */
[----:B------:R-:W-:Y:S01]  /*04e0*/  @!P3 FMUL R2, R2, 16777216 ;  /* 0x4b8000000202b820 */ /* 0x000fe20000400000 */
[----:B------:R-:W-:Y:S01]  /*04f0*/  FSETP.GEU.AND P1, PT, R20, 1.175494350822287508e-38, PT ;  /* 0x008000001400780b */ /* 0x000fe20003f2e000 */
[----:B------:R-:W-:Y:S01]  /*0500*/  FADD R6, -R15, R6 ;  /* 0x000000060f067221 */ /* 0x000fe20000000100 */
[----:B------:R-:W-:Y:S01]  /*0510*/  FSEL R19, R0, 1, P6 ;  /* 0x3f80000000137808 */ /* 0x000fe20003000000 */
[----:B------:R-:W-:Y:S01]  /*0520*/  @P4 FMUL R11, R11, 0.25 ;  /* 0x3e8000000b0b4820 */ /* 0x000fe20000400000 */
[----:B-----5:R-:W-:Y:S01]  /*0530*/  FADD R5, -R14, R5 ;  /* 0x000000050e057221 */ /* 0x020fe20000000100 */
[----:B------:R-:W1:Y:S01]  /*0540*/  MUFU.RCP R2, R2 ;  /* 0x0000000200027308 */ /* 0x000e620000001000 */
[----:B------:R-:W-:Y:S01]  /*0550*/  @!P5 FMUL R28, R28, 16777216 ;  /* 0x4b8000001c1cd820 */ /* 0x000fe20000400000 */
[----:B------:R-:W-:Y:S01]  /*0560*/  @!P5 FMUL R11, R11, 16777216 ;  /* 0x4b8000000b0bd820 */ /* 0x000fe20000400000 */
[----:B------:R-:W-:-:S03]  /*0570*/  FADD R17, -R17, R4 ;  /* 0x0000000411117221 */ /* 0x000fc60000000100 */
[----:B------:R-:W-:Y:S01]  /*0580*/  @P6 FMUL R20, R20, 0.25 ;  /* 0x3e80000014146820 */ /* 0x000fe20000400000 */
[----:B0-----:R-:W-:Y:S01]  /*0590*/  FMUL R12, R12, R9 ;  /* 0x000000090c0c7220 */ /* 0x001fe20000400000 */
[----:B------:R-:W0:Y:S01]  /*05a0*/  MUFU.RCP R11, R11 ;  /* 0x0000000b000b7308 */ /* 0x000e220000001000 */
[----:B------:R-:W2:Y:S01]  /*05b0*/  LDC.64 R8, c[0x0][0x238] ;  /* 0x00008e00ff087b82 */ /* 0x000ea20000000a00 */
[----:B------:R-:W-:Y:S01]  /*05c0*/  @!P1 FMUL R20, R20, 16777216 ;  /* 0x4b80000014149820 */ /* 0x000fe20000400000 */
[----:B------:R-:W-:Y:S01]  /*05d0*/  @!P1 FMUL R19, R19, 16777216 ;  /* 0x4b80000013139820 */ /* 0x000fe20000400000 */
[----:B------:R-:W-:Y:S01]  /*05e0*/  FMUL R12, R12, R17 ;  /* 0x000000110c0c7220 */ /* 0x000fe20000400000 */
[----:B-1----:R-:W-:-:S03]  /*05f0*/  FMUL R2, R2, R13 ;  /* 0x0000000d02027220 */ /* 0x002fc60000400000 */
[----:B------:R-:W1:Y:S01]  /*0600*/  MUFU.RCP R10, R20 ;  /* 0x00000014000a7308 */ /* 0x000e620000001000 */
[----:B------:R-:W-:Y:S01]  /*0610*/  FFMA R12, R12, R16, R27 ;  /* 0x000000100c0c7223 */ /* 0x000fe2000000001b */
[----:B------:R-:W-:Y:S01]  /*0620*/  FMUL R5, R2, R5 ;  /* 0x0000000502057220 */ /* 0x000fe20000400000 */
[----:B0-----:R-:W-:-:S03]  /*0630*/  FMUL R11, R11, R28 ;  /* 0x0000001c0b0b7220 */ /* 0x001fc60000400000 */
[----:B------:R-:W-:Y:S01]  /*0640*/  FFMA R5, R5, R21, R24 ;  /* 0x0000001505057223 */ /* 0x000fe20000000018 */
[----:B------:R-:W-:Y:S01]  /*0650*/  FSETP.GEU.AND P4, PT, R12, RZ, PT ;  /* 0x000000ff0c00720b */ /* 0x000fe20003f8e000 */
[----:B------:R-:W-:-:S03]  /*0660*/  FMUL R6, R11, R6 ;  /* 0x000000060b067220 */ /* 0x000fc60000400000 */
[----:B------:R-:W-:Y:S01]  /*0670*/  FSETP.GEU.AND P3, PT, R5, RZ, PT ;  /* 0x000000ff0500720b */ /* 0x000fe20003f6e000 */
[----:B-1----:R-:W-:Y:S01]  /*0680*/  FMUL R10, R10, R19 ;  /* 0x000000130a0a7220 */ /* 0x002fe20000400000 */
[----:B------:R-:W-:Y:S01]  /*0690*/  FFMA R6, R6, R22, R25 ;  /* 0x0000001606067223 */ /* 0x000fe20000000019 */
[----:B--2---:R-:W-:Y:S01]  /*06a0*/  IMAD.WIDE R8, R3, 0x4, R8 ;  /* 0x0000000403087825 */ /* 0x004fe200078e0208 */
[----:B------:R-:W-:-:S03]  /*06b0*/  SEL R5, R5, RZ, P3 ;  /* 0x000000ff05057207 */ /* 0x000fc60001800000 */
[----:B------:R-:W-:Y:S01]  /*06c0*/  FMUL R7, R10, R7 ;  /* 0x000000070a077220 */ /* 0x000fe20000400000 */
[----:B------:R-:W-:Y:S02]  /*06d0*/  SEL R4, R12, RZ, P4 ;  /* 0x000000ff0c047207 */ /* 0x000fe40002000000 */
[----:B------:R-:W-:Y:S01]  /*06e0*/  FSETP.GEU.AND P2, PT, R6, RZ, PT ;  /* 0x000000ff0600720b */ /* 0x000fe20003f4e000 */
[----:B------:R-:W-:-:S03]  /*06f0*/  FFMA R7, R7, R23, R26 ;  /* 0x0000001707077223 */ /* 0x000fc6000000001a */
[----:B------:R-:W-:Y:S02]  /*0700*/  SEL R6, R6, RZ, P2 ;  /* 0x000000ff06067207 */ /* 0x000fe40001000000 */
[----:B------:R-:W-:-:S04]  /*0710*/  FSETP.GEU.AND P1, PT, R7, RZ, PT ;  /* 0x000000ff0700720b */ /* 0x000fc80003f2e000 */
[----:B------:R-:W-:Y:S01]  /*0720*/  SEL R7, R7, RZ, P1 ;  /* 0x000000ff07077207 */ /* 0x000fe20000800000 */
[----:B------:R-:W-:Y:S08]  /*0730*/  @P0 EXIT ;  /* 0x000000000000094d */ /* 0x000ff00003800000 */
[----:B------:R-:W-:Y:S01]  /*0740*/  STG.E.128 desc[UR4][R8.64], R4 ;  /* 0x0000000408007986 */ /* 0x000fe2000c101d04 */
[----:B------:R-:W-:Y:S05]  /*0750*/  EXIT ;  /* 0x000000000000794d */ /* 0x000fea0003800000 */
.L_x_0:
[----:B------:R-:W-:-:S00]  /*0760*/  BRA `(.L_x_0) ;  /* 0xfffffffc00fc7947 */ /* 0x000fc0000383ffff */
[----:B------:R-:W-:-:S00]  /*0770*/  NOP ;  /* 0x0000000000007918 */ /* 0x000fc00000000000 */
        /* <DEDUP_REMOVED lines=8> */
.L_x_1:


//--------------------- .nv.global.init           --------------------------
	.section	.nv.global.init,"aw",@progbits
.nv.global.init:
	.type		_$_str,@object
	.size		_$_str,(_$_str_$_2 - _$_str)
_$_str:
        /*0000*/ 	.byte	0x5f, 0x5f, 0x43, 0x55, 0x44, 0x41, 0x5f, 0x46, 0x54, 0x5a, 0x00
	.type		_$_str_$_2,@object
	.size		_$_str_$_2,(.L_1 - _$_str_$_2)
_$_str_$_2:
        /*000b*/ 	.byte	0x5f, 0x5f, 0x43, 0x55, 0x44, 0x41, 0x5f, 0x50, 0x52, 0x45, 0x43, 0x5f, 0x53, 0x51, 0x52, 0x54
        /*001b*/ 	.byte	0x00
.L_1:


//--------------------- .nv.constant0.triton_poi_fused__native_batch_norm_legit_no_training_relu_2 --------------------------
	.section	.nv.constant0.triton_poi_fused__native_batch_norm_legit_no_training_relu_2,"a",@progbits
	.sectionflags	@""
	.align	4
.nv.constant0.triton_poi_fused__native_batch_norm_legit_no_training_relu_2:
	.zero		580
